//
// Generated by NVIDIA NVVM Compiler
//
// Compiler Build ID: CL-36424714
// Cuda compilation tools, release 13.0, V13.0.88
// Based on NVVM 20.0.0
//

.version 9.0
.target sm_100
.address_size 64

	// .globl	_ZN3cub18CUB_300001_SM_10006detail11EmptyKernelIvEEvv
.global .align 1 .b8 _ZN40_INTERNAL_0c5095f3_4_k_cu_493691c6_427304cuda3std3__45__cpo5beginE[1];
.global .align 1 .b8 _ZN40_INTERNAL_0c5095f3_4_k_cu_493691c6_427304cuda3std3__45__cpo3endE[1];
.global .align 1 .b8 _ZN40_INTERNAL_0c5095f3_4_k_cu_493691c6_427304cuda3std3__45__cpo6cbeginE[1];
.global .align 1 .b8 _ZN40_INTERNAL_0c5095f3_4_k_cu_493691c6_427304cuda3std3__45__cpo4cendE[1];
.global .align 1 .b8 _ZN40_INTERNAL_0c5095f3_4_k_cu_493691c6_427304cuda3std3__45__cpo6rbeginE[1];
.global .align 1 .b8 _ZN40_INTERNAL_0c5095f3_4_k_cu_493691c6_427304cuda3std3__45__cpo4rendE[1];
.global .align 1 .b8 _ZN40_INTERNAL_0c5095f3_4_k_cu_493691c6_427304cuda3std3__45__cpo7crbeginE[1];
.global .align 1 .b8 _ZN40_INTERNAL_0c5095f3_4_k_cu_493691c6_427304cuda3std3__45__cpo5crendE[1];
.global .align 1 .b8 _ZN40_INTERNAL_0c5095f3_4_k_cu_493691c6_427304cuda3std3__442_GLOBAL__N__0c5095f3_4_k_cu_493691c6_427306ignoreE[1];
.global .align 1 .b8 _ZN40_INTERNAL_0c5095f3_4_k_cu_493691c6_427304cuda3std3__419piecewise_constructE[1];
.global .align 1 .b8 _ZN40_INTERNAL_0c5095f3_4_k_cu_493691c6_427304cuda3std3__48in_placeE[1];
.global .align 1 .b8 _ZN40_INTERNAL_0c5095f3_4_k_cu_493691c6_427304cuda3std3__420unreachable_sentinelE[1];
.global .align 1 .b8 _ZN40_INTERNAL_0c5095f3_4_k_cu_493691c6_427304cuda3std3__47nulloptE[1];
.global .align 1 .b8 _ZN40_INTERNAL_0c5095f3_4_k_cu_493691c6_427304cuda3std3__48unexpectE[1];
.global .align 1 .b8 _ZN40_INTERNAL_0c5095f3_4_k_cu_493691c6_427304cuda3std6ranges3__45__cpo4swapE[1];
.global .align 1 .b8 _ZN40_INTERNAL_0c5095f3_4_k_cu_493691c6_427304cuda3std6ranges3__45__cpo9iter_moveE[1];
.global .align 1 .b8 _ZN40_INTERNAL_0c5095f3_4_k_cu_493691c6_427304cuda3std6ranges3__45__cpo5beginE[1];
.global .align 1 .b8 _ZN40_INTERNAL_0c5095f3_4_k_cu_493691c6_427304cuda3std6ranges3__45__cpo3endE[1];
.global .align 1 .b8 _ZN40_INTERNAL_0c5095f3_4_k_cu_493691c6_427304cuda3std6ranges3__45__cpo6cbeginE[1];
.global .align 1 .b8 _ZN40_INTERNAL_0c5095f3_4_k_cu_493691c6_427304cuda3std6ranges3__45__cpo4cendE[1];
.global .align 1 .b8 _ZN40_INTERNAL_0c5095f3_4_k_cu_493691c6_427304cuda3std6ranges3__45__cpo7advanceE[1];
.global .align 1 .b8 _ZN40_INTERNAL_0c5095f3_4_k_cu_493691c6_427304cuda3std6ranges3__45__cpo9iter_swapE[1];
.global .align 1 .b8 _ZN40_INTERNAL_0c5095f3_4_k_cu_493691c6_427304cuda3std6ranges3__45__cpo4nextE[1];
.global .align 1 .b8 _ZN40_INTERNAL_0c5095f3_4_k_cu_493691c6_427304cuda3std6ranges3__45__cpo4prevE[1];
.global .align 1 .b8 _ZN40_INTERNAL_0c5095f3_4_k_cu_493691c6_427304cuda3std6ranges3__45__cpo4dataE[1];
.global .align 1 .b8 _ZN40_INTERNAL_0c5095f3_4_k_cu_493691c6_427304cuda3std6ranges3__45__cpo5cdataE[1];
.global .align 1 .b8 _ZN40_INTERNAL_0c5095f3_4_k_cu_493691c6_427304cuda3std6ranges3__45__cpo4sizeE[1];
.global .align 1 .b8 _ZN40_INTERNAL_0c5095f3_4_k_cu_493691c6_427304cuda3std6ranges3__45__cpo5ssizeE[1];
.global .align 1 .b8 _ZN40_INTERNAL_0c5095f3_4_k_cu_493691c6_427304cuda3std6ranges3__45__cpo8distanceE[1];
.global .align 1 .b8 _ZN40_INTERNAL_0c5095f3_4_k_cu_493691c6_427306thrust24THRUST_300001_SM_1000_NS8cuda_cub3parE[1];
.global .align 1 .b8 _ZN40_INTERNAL_0c5095f3_4_k_cu_493691c6_427306thrust24THRUST_300001_SM_1000_NS8cuda_cub10par_nosyncE[1];
.global .align 1 .b8 _ZN40_INTERNAL_0c5095f3_4_k_cu_493691c6_427306thrust24THRUST_300001_SM_1000_NS6system6detail10sequential3seqE[1];
.global .align 1 .b8 _ZN40_INTERNAL_0c5095f3_4_k_cu_493691c6_427306thrust24THRUST_300001_SM_1000_NS12placeholders2_1E[1];
.global .align 1 .b8 _ZN40_INTERNAL_0c5095f3_4_k_cu_493691c6_427306thrust24THRUST_300001_SM_1000_NS12placeholders2_2E[1];
.global .align 1 .b8 _ZN40_INTERNAL_0c5095f3_4_k_cu_493691c6_427306thrust24THRUST_300001_SM_1000_NS12placeholders2_3E[1];
.global .align 1 .b8 _ZN40_INTERNAL_0c5095f3_4_k_cu_493691c6_427306thrust24THRUST_300001_SM_1000_NS12placeholders2_4E[1];
.global .align 1 .b8 _ZN40_INTERNAL_0c5095f3_4_k_cu_493691c6_427306thrust24THRUST_300001_SM_1000_NS12placeholders2_5E[1];
.global .align 1 .b8 _ZN40_INTERNAL_0c5095f3_4_k_cu_493691c6_427306thrust24THRUST_300001_SM_1000_NS12placeholders2_6E[1];
.global .align 1 .b8 _ZN40_INTERNAL_0c5095f3_4_k_cu_493691c6_427306thrust24THRUST_300001_SM_1000_NS12placeholders2_7E[1];
.global .align 1 .b8 _ZN40_INTERNAL_0c5095f3_4_k_cu_493691c6_427306thrust24THRUST_300001_SM_1000_NS12placeholders2_8E[1];
.global .align 1 .b8 _ZN40_INTERNAL_0c5095f3_4_k_cu_493691c6_427306thrust24THRUST_300001_SM_1000_NS12placeholders2_9E[1];
.global .align 1 .b8 _ZN40_INTERNAL_0c5095f3_4_k_cu_493691c6_427306thrust24THRUST_300001_SM_1000_NS12placeholders3_10E[1];
.global .align 1 .b8 _ZN40_INTERNAL_0c5095f3_4_k_cu_493691c6_427306thrust24THRUST_300001_SM_1000_NS3seqE[1];

.visible .entry _ZN3cub18CUB_300001_SM_10006detail11EmptyKernelIvEEvv()
{


	ret;

}


// ===== COMPILED SASS (sm_100) =====

	.target	sm_100

	.elftype	@"ET_EXEC"


//--------------------- .note.nv.tkinfo           --------------------------
	.section	.note.nv.tkinfo,"",@"SHT_NOTE"
	.sectionflags	@"SHF_NOTE_NV_TKINFO"
	.tkinfo
        /*0018*/ 	.word	0x00000002
        /*0030*/ 	.string	""
        /*0030*/ 	.string	"ptxas"
        /*0030*/ 	.string	"Cuda compilation tools, release 13.0, V13.0.88"
        /*0030*/ 	.string	"Build cuda_13.0.r13.0/compiler.36424714_0"
        /*0030*/ 	.string	"-arch sm_100 -m 64 "



//--------------------- .note.nv.cuinfo           --------------------------
	.section	.note.nv.cuinfo,"",@"SHT_NOTE"
	.sectionflags	@"SHF_NOTE_NV_CUINFO"
        /*0018*/ 	.short	0x0002
        /*001a*/ 	.short	0x0064
        /*001c*/ 	.short	0x0082
	.zero		2


//--------------------- .nv.info                  --------------------------
	.section	.nv.info,"",@"SHT_CUDA_INFO"
	.align	4


	//----- nvinfo : EIATTR_REGCOUNT
	.align		4
        /*0000*/ 	.byte	0x04, 0x2f
        /*0002*/ 	.short	(.L_44 - .L_43)
	.align		4
.L_43:
        /*0004*/ 	.word	index@(_ZN3cub18CUB_300001_SM_10006detail11EmptyKernelIvEEvv)
        /*0008*/ 	.word	0x00000004


	//----- nvinfo : EIATTR_FRAME_SIZE
	.align		4
.L_44:
        /*000c*/ 	.byte	0x04, 0x11
        /*000e*/ 	.short	(.L_46 - .L_45)
	.align		4
.L_45:
        /*0010*/ 	.word	index@(_ZN3cub18CUB_300001_SM_10006detail11EmptyKernelIvEEvv)
        /*0014*/ 	.word	0x00000000


	//----- nvinfo : EIATTR_MIN_STACK_SIZE
	.align		4
.L_46:
        /*0018*/ 	.byte	0x04, 0x12
        /*001a*/ 	.short	(.L_48 - .L_47)
	.align		4
.L_47:
        /*001c*/ 	.word	index@(_ZN3cub18CUB_300001_SM_10006detail11EmptyKernelIvEEvv)
        /*0020*/ 	.word	0x00000000
.L_48:


//--------------------- .nv.compat                --------------------------
	.section	.nv.compat,"",@"SHT_CUDA_COMPAT_INFO"
	.align	4
        /*0000*/ 	.byte	0x02, 0x09, 0x00, 0x00, 0x02, 0x02, 0x01, 0x00, 0x02, 0x05, 0x05, 0x00, 0x03, 0x07, 0x01, 0x01
        /*0010*/ 	.byte	0x02, 0x03, 0x00, 0x00, 0x02, 0x06, 0x01, 0x00, 0x04, 0x0b, 0x08, 0x00, 0x09, 0x00, 0x00, 0x00
        /*0020*/ 	.byte	0x00, 0x00, 0x00, 0x00


//--------------------- .nv.info._ZN3cub18CUB_300001_SM_10006detail11EmptyKernelIvEEvv --------------------------
	.section	.nv.info._ZN3cub18CUB_300001_SM_10006detail11EmptyKernelIvEEvv,"",@"SHT_CUDA_INFO"
	.sectionflags	@""
	.align	4


	//----- nvinfo : EIATTR_CUDA_API_VERSION
	.align		4
        /*0000*/ 	.byte	0x04, 0x37
        /*0002*/ 	.short	(.L_50 - .L_49)
.L_49:
        /*0004*/ 	.word	0x00000082


	//----- nvinfo : EIATTR_SPARSE_MMA_MASK
	.align		4
.L_50:
        /*0008*/ 	.byte	0x03, 0x50
        /*000a*/ 	.short	0x0000


	//----- nvinfo : EIATTR_MAXREG_COUNT
	.align		4
        /*000c*/ 	.byte	0x03, 0x1b
        /*000e*/ 	.short	0x00ff


	//----- nvinfo : EIATTR_MERCURY_ISA_VERSION
	.align		4
        /*0010*/ 	.byte	0x03, 0x5f
        /*0012*/ 	.short	0x0101


	//----- nvinfo : EIATTR_VRC_CTA_INIT_COUNT
	.align		4
        /*0014*/ 	.byte	0x02, 0x4a
	.zero		1
	.zero		1


	//----- nvinfo : EIATTR_EXIT_INSTR_OFFSETS
	.align		4
        /*0018*/ 	.byte	0x04, 0x1c
        /*001a*/ 	.short	(.L_52 - .L_51)


	//   ....[0]....
.L_51:
        /*001c*/ 	.word	0x00000010


	//----- nvinfo : EIATTR_SW_WAR
	.align		4
.L_52:
        /*0020*/ 	.byte	0x04, 0x36
        /*0022*/ 	.short	(.L_54 - .L_53)
.L_53:
        /*0024*/ 	.word	0x00000008
.L_54:


//--------------------- .nv.callgraph             --------------------------
	.section	.nv.callgraph,"",@"SHT_CUDA_CALLGRAPH"
	.align	4
	.sectionentsize	8
	.align		4
        /*0000*/ 	.word	0x00000000
	.align		4
        /*0004*/ 	.word	0xffffffff
	.align		4
        /*0008*/ 	.word	0x00000000
	.align		4
        /*000c*/ 	.word	0xfffffffe
	.align		4
        /*0010*/ 	.word	0x00000000
	.align		4
        /*0014*/ 	.word	0xfffffffd
	.align		4
        /*0018*/ 	.word	0x00000000
	.align		4
        /*001c*/ 	.word	0xfffffffc


//--------------------- .nv.constant4             --------------------------
	.section	.nv.constant4,"a",@progbits
	.align	8
	.align		8
.nv.constant4:
        /*0000*/ 	.dword	_ZN40_INTERNAL_0c5095f3_4_k_cu_493691c6_431624cuda3std3__45__cpo5beginE
	.align		8
        /*0008*/ 	.dword	_ZN40_INTERNAL_0c5095f3_4_k_cu_493691c6_431624cuda3std3__45__cpo3endE
	.align		8
        /*0010*/ 	.dword	_ZN40_INTERNAL_0c5095f3_4_k_cu_493691c6_431624cuda3std3__45__cpo6cbeginE
	.align		8
        /*0018*/ 	.dword	_ZN40_INTERNAL_0c5095f3_4_k_cu_493691c6_431624cuda3std3__45__cpo4cendE
	.align		8
        /*0020*/ 	.dword	_ZN40_INTERNAL_0c5095f3_4_k_cu_493691c6_431624cuda3std3__45__cpo6rbeginE
	.align		8
        /*0028*/ 	.dword	_ZN40_INTERNAL_0c5095f3_4_k_cu_493691c6_431624cuda3std3__45__cpo4rendE
	.align		8
        /*0030*/ 	.dword	_ZN40_INTERNAL_0c5095f3_4_k_cu_493691c6_431624cuda3std3__45__cpo7crbeginE
	.align		8
        /*0038*/ 	.dword	_ZN40_INTERNAL_0c5095f3_4_k_cu_493691c6_431624cuda3std3__45__cpo5crendE
	.align		8
        /*0040*/ 	.dword	_ZN40_INTERNAL_0c5095f3_4_k_cu_493691c6_431624cuda3std3__442_GLOBAL__N__0c5095f3_4_k_cu_493691c6_431626ignoreE
	.align		8
        /*0048*/ 	.dword	_ZN40_INTERNAL_0c5095f3_4_k_cu_493691c6_431624cuda3std3__419piecewise_constructE
	.align		8
        /*0050*/ 	.dword	_ZN40_INTERNAL_0c5095f3_4_k_cu_493691c6_431624cuda3std3__48in_placeE
	.align		8
        /*0058*/ 	.dword	_ZN40_INTERNAL_0c5095f3_4_k_cu_493691c6_431624cuda3std3__420unreachable_sentinelE
	.align		8
        /*0060*/ 	.dword	_ZN40_INTERNAL_0c5095f3_4_k_cu_493691c6_431624cuda3std3__47nulloptE
	.align		8
        /*0068*/ 	.dword	_ZN40_INTERNAL_0c5095f3_4_k_cu_493691c6_431624cuda3std3__48unexpectE
	.align		8
        /*0070*/ 	.dword	_ZN40_INTERNAL_0c5095f3_4_k_cu_493691c6_431624cuda3std6ranges3__45__cpo4swapE
	.align		8
        /*0078*/ 	.dword	_ZN40_INTERNAL_0c5095f3_4_k_cu_493691c6_431624cuda3std6ranges3__45__cpo9iter_moveE
	.align		8
        /*0080*/ 	.dword	_ZN40_INTERNAL_0c5095f3_4_k_cu_493691c6_431624cuda3std6ranges3__45__cpo5beginE
	.align		8
        /*0088*/ 	.dword	_ZN40_INTERNAL_0c5095f3_4_k_cu_493691c6_431624cuda3std6ranges3__45__cpo3endE
	.align		8
        /*0090*/ 	.dword	_ZN40_INTERNAL_0c5095f3_4_k_cu_493691c6_431624cuda3std6ranges3__45__cpo6cbeginE
	.align		8
        /*0098*/ 	.dword	_ZN40_INTERNAL_0c5095f3_4_k_cu_493691c6_431624cuda3std6ranges3__45__cpo4cendE
	.align		8
        /*00a0*/ 	.dword	_ZN40_INTERNAL_0c5095f3_4_k_cu_493691c6_431624cuda3std6ranges3__45__cpo7advanceE
	.align		8
        /*00a8*/ 	.dword	_ZN40_INTERNAL_0c5095f3_4_k_cu_493691c6_431624cuda3std6ranges3__45__cpo9iter_swapE
	.align		8
        /*00b0*/ 	.dword	_ZN40_INTERNAL_0c5095f3_4_k_cu_493691c6_431624cuda3std6ranges3__45__cpo4nextE
	.align		8
        /*00b8*/ 	.dword	_ZN40_INTERNAL_0c5095f3_4_k_cu_493691c6_431624cuda3std6ranges3__45__cpo4prevE
	.align		8
        /*00c0*/ 	.dword	_ZN40_INTERNAL_0c5095f3_4_k_cu_493691c6_431624cuda3std6ranges3__45__cpo4dataE
	.align		8
        /*00c8*/ 	.dword	_ZN40_INTERNAL_0c5095f3_4_k_cu_493691c6_431624cuda3std6ranges3__45__cpo5cdataE
	.align		8
        /*00d0*/ 	.dword	_ZN40_INTERNAL_0c5095f3_4_k_cu_493691c6_431624cuda3std6ranges3__45__cpo4sizeE
	.align		8
        /*00d8*/ 	.dword	_ZN40_INTERNAL_0c5095f3_4_k_cu_493691c6_431624cuda3std6ranges3__45__cpo5ssizeE
	.align		8
        /*00e0*/ 	.dword	_ZN40_INTERNAL_0c5095f3_4_k_cu_493691c6_431624cuda3std6ranges3__45__cpo8distanceE
	.align		8
        /*00e8*/ 	.dword	_ZN40_INTERNAL_0c5095f3_4_k_cu_493691c6_431626thrust24THRUST_300001_SM_1000_NS8cuda_cub3parE
	.align		8
        /*00f0*/ 	.dword	_ZN40_INTERNAL_0c5095f3_4_k_cu_493691c6_431626thrust24THRUST_300001_SM_1000_NS8cuda_cub10par_nosyncE
	.align		8
        /*00f8*/ 	.dword	_ZN40_INTERNAL_0c5095f3_4_k_cu_493691c6_431626thrust24THRUST_300001_SM_1000_NS6system6detail10sequential3seqE
	.align		8
        /*0100*/ 	.dword	_ZN40_INTERNAL_0c5095f3_4_k_cu_493691c6_431626thrust24THRUST_300001_SM_1000_NS12placeholders2_1E
	.align		8
        /*0108*/ 	.dword	_ZN40_INTERNAL_0c5095f3_4_k_cu_493691c6_431626thrust24THRUST_300001_SM_1000_NS12placeholders2_2E
	.align		8
        /*0110*/ 	.dword	_ZN40_INTERNAL_0c5095f3_4_k_cu_493691c6_431626thrust24THRUST_300001_SM_1000_NS12placeholders2_3E
	.align		8
        /*0118*/ 	.dword	_ZN40_INTERNAL_0c5095f3_4_k_cu_493691c6_431626thrust24THRUST_300001_SM_1000_NS12placeholders2_4E
	.align		8
        /*0120*/ 	.dword	_ZN40_INTERNAL_0c5095f3_4_k_cu_493691c6_431626thrust24THRUST_300001_SM_1000_NS12placeholders2_5E
	.align		8
        /*0128*/ 	.dword	_ZN40_INTERNAL_0c5095f3_4_k_cu_493691c6_431626thrust24THRUST_300001_SM_1000_NS12placeholders2_6E
	.align		8
        /*0130*/ 	.dword	_ZN40_INTERNAL_0c5095f3_4_k_cu_493691c6_431626thrust24THRUST_300001_SM_1000_NS12placeholders2_7E
	.align		8
        /*0138*/ 	.dword	_ZN40_INTERNAL_0c5095f3_4_k_cu_493691c6_431626thrust24THRUST_300001_SM_1000_NS12placeholders2_8E
	.align		8
        /*0140*/ 	.dword	_ZN40_INTERNAL_0c5095f3_4_k_cu_493691c6_431626thrust24THRUST_300001_SM_1000_NS12placeholders2_9E
	.align		8
        /*0148*/ 	.dword	_ZN40_INTERNAL_0c5095f3_4_k_cu_493691c6_431626thrust24THRUST_300001_SM_1000_NS12placeholders3_10E
	.align		8
        /*0150*/ 	.dword	_ZN40_INTERNAL_0c5095f3_4_k_cu_493691c6_431626thrust24THRUST_300001_SM_1000_NS3seqE


//--------------------- .text._ZN3cub18CUB_300001_SM_10006detail11EmptyKernelIvEEvv --------------------------
	.section	.text._ZN3cub18CUB_300001_SM_10006detail11EmptyKernelIvEEvv,"ax",@progbits
	.align	128
        .global         _ZN3cub18CUB_300001_SM_10006detail11EmptyKernelIvEEvv
        .type           _ZN3cub18CUB_300001_SM_10006detail11EmptyKernelIvEEvv,@function
        .size           _ZN3cub18CUB_300001_SM_10006detail11EmptyKernelIvEEvv,(.L_x_1 - _ZN3cub18CUB_300001_SM_10006detail11EmptyKernelIvEEvv)
        .other          _ZN3cub18CUB_300001_SM_10006detail11EmptyKernelIvEEvv,@"STO_CUDA_ENTRY STV_DEFAULT"
_ZN3cub18CUB_300001_SM_10006detail11EmptyKernelIvEEvv:
.text._ZN3cub18CUB_300001_SM_10006detail11EmptyKernelIvEEvv:
[----:B------:R-:W-:Y:S01]  /*0000*/  LDC R1, c[0x0][0x37c] ;  /* 0x0000df00ff017b82 */ /* 0x000fe20000000800 */
[----:B------:R-:W-:Y:S05]  /*0010*/  EXIT ;  /* 0x000000000000794d */ /* 0x000fea0003800000 */
.L_x_0:
[----:B------:R-:W-:-:S00]  /*0020*/  BRA `(.L_x_0) ;  /* 0xfffffffc00fc7947 */ /* 0x000fc0000383ffff */
[----:B------:R-:W-:-:S00]  /*0030*/  NOP ;  /* 0x0000000000007918 */ /* 0x000fc00000000000 */
        /* <DEDUP_REMOVED lines=12> */
.L_x_1:


//--------------------- .nv.shared.reserved.0     --------------------------
	.section	.nv.shared.reserved.0,"aw",@nobits
	.weak		__nv_reservedSMEM_offset_0_alias
	.size		__nv_reservedSMEM_offset_0_alias, 0, 64
	.other		__nv_reservedSMEM_offset_0_alias,@"STO_CUDA_RESERVED_SHARED STV_DEFAULT"
__nv_reservedSMEM_offset_0_alias:
	.zero		0
	.zero		64


//--------------------- .nv.global                --------------------------
	.section	.nv.global,"aw",@nobits
.nv.global:
	.type		_ZN40_INTERNAL_0c5095f3_4_k_cu_493691c6_431626thrust24THRUST_300001_SM_1000_NS3seqE,@object
	.size		_ZN40_INTERNAL_0c5095f3_4_k_cu_493691c6_431626thrust24THRUST_300001_SM_1000_NS3seqE,(_ZN40_INTERNAL_0c5095f3_4_k_cu_493691c6_431624cuda3std3__48in_placeE - _ZN40_INTERNAL_0c5095f3_4_k_cu_493691c6_431626thrust24THRUST_300001_SM_1000_NS3seqE)
_ZN40_INTERNAL_0c5095f3_4_k_cu_493691c6_431626thrust24THRUST_300001_SM_1000_NS3seqE:
	.zero		1
	.type		_ZN40_INTERNAL_0c5095f3_4_k_cu_493691c6_431624cuda3std3__48in_placeE,@object
	.size		_ZN40_INTERNAL_0c5095f3_4_k_cu_493691c6_431624cuda3std3__48in_placeE,(_ZN40_INTERNAL_0c5095f3_4_k_cu_493691c6_431624cuda3std6ranges3__45__cpo4sizeE - _ZN40_INTERNAL_0c5095f3_4_k_cu_493691c6_431624cuda3std3__48in_placeE)
_ZN40_INTERNAL_0c5095f3_4_k_cu_493691c6_431624cuda3std3__48in_placeE:
	.zero		1
	.type		_ZN40_INTERNAL_0c5095f3_4_k_cu_493691c6_431624cuda3std6ranges3__45__cpo4sizeE,@object
	.size		_ZN40_INTERNAL_0c5095f3_4_k_cu_493691c6_431624cuda3std6ranges3__45__cpo4sizeE,(_ZN40_INTERNAL_0c5095f3_4_k_cu_493691c6_431626thrust24THRUST_300001_SM_1000_NS12placeholders2_3E - _ZN40_INTERNAL_0c5095f3_4_k_cu_493691c6_431624cuda3std6ranges3__45__cpo4sizeE)
_ZN40_INTERNAL_0c5095f3_4_k_cu_493691c6_431624cuda3std6ranges3__45__cpo4sizeE:
	.zero		1
	.type		_ZN40_INTERNAL_0c5095f3_4_k_cu_493691c6_431626thrust24THRUST_300001_SM_1000_NS12placeholders2_3E,@object
	.size		_ZN40_INTERNAL_0c5095f3_4_k_cu_493691c6_431626thrust24THRUST_300001_SM_1000_NS12placeholders2_3E,(_ZN40_INTERNAL_0c5095f3_4_k_cu_493691c6_431624cuda3std3__45__cpo6cbeginE - _ZN40_INTERNAL_0c5095f3_4_k_cu_493691c6_431626thrust24THRUST_300001_SM_1000_NS12placeholders2_3E)
_ZN40_INTERNAL_0c5095f3_4_k_cu_493691c6_431626thrust24THRUST_300001_SM_1000_NS12placeholders2_3E:
	.zero		1
	.type		_ZN40_INTERNAL_0c5095f3_4_k_cu_493691c6_431624cuda3std3__45__cpo6cbeginE,@object
	.size		_ZN40_INTERNAL_0c5095f3_4_k_cu_493691c6_431624cuda3std3__45__cpo6cbeginE,(_ZN40_INTERNAL_0c5095f3_4_k_cu_493691c6_431624cuda3std6ranges3__45__cpo6cbeginE - _ZN40_INTERNAL_0c5095f3_4_k_cu_493691c6_431624cuda3std3__45__cpo6cbeginE)
_ZN40_INTERNAL_0c5095f3_4_k_cu_493691c6_431624cuda3std3__45__cpo6cbeginE:
	.zero		1
	.type		_ZN40_INTERNAL_0c5095f3_4_k_cu_493691c6_431624cuda3std6ranges3__45__cpo6cbeginE,@object
	.size		_ZN40_INTERNAL_0c5095f3_4_k_cu_493691c6_431624cuda3std6ranges3__45__cpo6cbeginE,(_ZN40_INTERNAL_0c5095f3_4_k_cu_493691c6_431626thrust24THRUST_300001_SM_1000_NS12placeholders2_7E - _ZN40_INTERNAL_0c5095f3_4_k_cu_493691c6_431624cuda3std6ranges3__45__cpo6cbeginE)
_ZN40_INTERNAL_0c5095f3_4_k_cu_493691c6_431624cuda3std6ranges3__45__cpo6cbeginE:
	.zero		1
	.type		_ZN40_INTERNAL_0c5095f3_4_k_cu_493691c6_431626thrust24THRUST_300001_SM_1000_NS12placeholders2_7E,@object
	.size		_ZN40_INTERNAL_0c5095f3_4_k_cu_493691c6_431626thrust24THRUST_300001_SM_1000_NS12placeholders2_7E,(_ZN40_INTERNAL_0c5095f3_4_k_cu_493691c6_431624cuda3std3__45__cpo7crbeginE - _ZN40_INTERNAL_0c5095f3_4_k_cu_493691c6_431626thrust24THRUST_300001_SM_1000_NS12placeholders2_7E)
_ZN40_INTERNAL_0c5095f3_4_k_cu_493691c6_431626thrust24THRUST_300001_SM_1000_NS12placeholders2_7E:
	.zero		1
	.type		_ZN40_INTERNAL_0c5095f3_4_k_cu_493691c6_431624cuda3std3__45__cpo7crbeginE,@object
	.size		_ZN40_INTERNAL_0c5095f3_4_k_cu_493691c6_431624cuda3std3__45__cpo7crbeginE,(_ZN40_INTERNAL_0c5095f3_4_k_cu_493691c6_431624cuda3std6ranges3__45__cpo4nextE - _ZN40_INTERNAL_0c5095f3_4_k_cu_493691c6_431624cuda3std3__45__cpo7crbeginE)
_ZN40_INTERNAL_0c5095f3_4_k_cu_493691c6_431624cuda3std3__45__cpo7crbeginE:
	.zero		1
	.type		_ZN40_INTERNAL_0c5095f3_4_k_cu_493691c6_431624cuda3std6ranges3__45__cpo4nextE,@object
	.size		_ZN40_INTERNAL_0c5095f3_4_k_cu_493691c6_431624cuda3std6ranges3__45__cpo4nextE,(_ZN40_INTERNAL_0c5095f3_4_k_cu_493691c6_431624cuda3std6ranges3__45__cpo4swapE - _ZN40_INTERNAL_0c5095f3_4_k_cu_493691c6_431624cuda3std6ranges3__45__cpo4nextE)
_ZN40_INTERNAL_0c5095f3_4_k_cu_493691c6_431624cuda3std6ranges3__45__cpo4nextE:
	.zero		1
	.type		_ZN40_INTERNAL_0c5095f3_4_k_cu_493691c6_431624cuda3std6ranges3__45__cpo4swapE,@object
	.size		_ZN40_INTERNAL_0c5095f3_4_k_cu_493691c6_431624cuda3std6ranges3__45__cpo4swapE,(_ZN40_INTERNAL_0c5095f3_4_k_cu_493691c6_431626thrust24THRUST_300001_SM_1000_NS8cuda_cub10par_nosyncE - _ZN40_INTERNAL_0c5095f3_4_k_cu_493691c6_431624cuda3std6ranges3__45__cpo4swapE)
_ZN40_INTERNAL_0c5095f3_4_k_cu_493691c6_431624cuda3std6ranges3__45__cpo4swapE:
	.zero		1
	.type		_ZN40_INTERNAL_0c5095f3_4_k_cu_493691c6_431626thrust24THRUST_300001_SM_1000_NS8cuda_cub10par_nosyncE,@object
	.size		_ZN40_INTERNAL_0c5095f3_4_k_cu_493691c6_431626thrust24THRUST_300001_SM_1000_NS8cuda_cub10par_nosyncE,(_ZN40_INTERNAL_0c5095f3_4_k_cu_493691c6_431626thrust24THRUST_300001_SM_1000_NS12placeholders2_9E - _ZN40_INTERNAL_0c5095f3_4_k_cu_493691c6_431626thrust24THRUST_300001_SM_1000_NS8cuda_cub10par_nosyncE)
_ZN40_INTERNAL_0c5095f3_4_k_cu_493691c6_431626thrust24THRUST_300001_SM_1000_NS8cuda_cub10par_nosyncE:
	.zero		1
	.type		_ZN40_INTERNAL_0c5095f3_4_k_cu_493691c6_431626thrust24THRUST_300001_SM_1000_NS12placeholders2_9E,@object
	.size		_ZN40_INTERNAL_0c5095f3_4_k_cu_493691c6_431626thrust24THRUST_300001_SM_1000_NS12placeholders2_9E,(_ZN40_INTERNAL_0c5095f3_4_k_cu_493691c6_431624cuda3std3__442_GLOBAL__N__0c5095f3_4_k_cu_493691c6_431626ignoreE - _ZN40_INTERNAL_0c5095f3_4_k_cu_493691c6_431626thrust24THRUST_300001_SM_1000_NS12placeholders2_9E)
_ZN40_INTERNAL_0c5095f3_4_k_cu_493691c6_431626thrust24THRUST_300001_SM_1000_NS12placeholders2_9E:
	.zero		1
	.type		_ZN40_INTERNAL_0c5095f3_4_k_cu_493691c6_431624cuda3std3__442_GLOBAL__N__0c5095f3_4_k_cu_493691c6_431626ignoreE,@object
	.size		_ZN40_INTERNAL_0c5095f3_4_k_cu_493691c6_431624cuda3std3__442_GLOBAL__N__0c5095f3_4_k_cu_493691c6_431626ignoreE,(_ZN40_INTERNAL_0c5095f3_4_k_cu_493691c6_431624cuda3std6ranges3__45__cpo4dataE - _ZN40_INTERNAL_0c5095f3_4_k_cu_493691c6_431624cuda3std3__442_GLOBAL__N__0c5095f3_4_k_cu_493691c6_431626ignoreE)
_ZN40_INTERNAL_0c5095f3_4_k_cu_493691c6_431624cuda3std3__442_GLOBAL__N__0c5095f3_4_k_cu_493691c6_431626ignoreE:
	.zero		1
	.type		_ZN40_INTERNAL_0c5095f3_4_k_cu_493691c6_431624cuda3std6ranges3__45__cpo4dataE,@object
	.size		_ZN40_INTERNAL_0c5095f3_4_k_cu_493691c6_431624cuda3std6ranges3__45__cpo4dataE,(_ZN40_INTERNAL_0c5095f3_4_k_cu_493691c6_431626thrust24THRUST_300001_SM_1000_NS12placeholders2_1E - _ZN40_INTERNAL_0c5095f3_4_k_cu_493691c6_431624cuda3std6ranges3__45__cpo4dataE)
_ZN40_INTERNAL_0c5095f3_4_k_cu_493691c6_431624cuda3std6ranges3__45__cpo4dataE:
	.zero		1
	.type		_ZN40_INTERNAL_0c5095f3_4_k_cu_493691c6_431626thrust24THRUST_300001_SM_1000_NS12placeholders2_1E,@object
	.size		_ZN40_INTERNAL_0c5095f3_4_k_cu_493691c6_431626thrust24THRUST_300001_SM_1000_NS12placeholders2_1E,(_ZN40_INTERNAL_0c5095f3_4_k_cu_493691c6_431624cuda3std3__45__cpo5beginE - _ZN40_INTERNAL_0c5095f3_4_k_cu_493691c6_431626thrust24THRUST_300001_SM_1000_NS12placeholders2_1E)
_ZN40_INTERNAL_0c5095f3_4_k_cu_493691c6_431626thrust24THRUST_300001_SM_1000_NS12placeholders2_1E:
	.zero		1
	.type		_ZN40_INTERNAL_0c5095f3_4_k_cu_493691c6_431624cuda3std3__45__cpo5beginE,@object
	.size		_ZN40_INTERNAL_0c5095f3_4_k_cu_493691c6_431624cuda3std3__45__cpo5beginE,(_ZN40_INTERNAL_0c5095f3_4_k_cu_493691c6_431624cuda3std6ranges3__45__cpo5beginE - _ZN40_INTERNAL_0c5095f3_4_k_cu_493691c6_431624cuda3std3__45__cpo5beginE)
_ZN40_INTERNAL_0c5095f3_4_k_cu_493691c6_431624cuda3std3__45__cpo5beginE:
	.zero		1
	.type		_ZN40_INTERNAL_0c5095f3_4_k_cu_493691c6_431624cuda3std6ranges3__45__cpo5beginE,@object
	.size		_ZN40_INTERNAL_0c5095f3_4_k_cu_493691c6_431624cuda3std6ranges3__45__cpo5beginE,(_ZN40_INTERNAL_0c5095f3_4_k_cu_493691c6_431626thrust24THRUST_300001_SM_1000_NS12placeholders2_5E - _ZN40_INTERNAL_0c5095f3_4_k_cu_493691c6_431624cuda3std6ranges3__45__cpo5beginE)
_ZN40_INTERNAL_0c5095f3_4_k_cu_493691c6_431624cuda3std6ranges3__45__cpo5beginE:
	.zero		1
	.type		_ZN40_INTERNAL_0c5095f3_4_k_cu_493691c6_431626thrust24THRUST_300001_SM_1000_NS12placeholders2_5E,@object
	.size		_ZN40_INTERNAL_0c5095f3_4_k_cu_493691c6_431626thrust24THRUST_300001_SM_1000_NS12placeholders2_5E,(_ZN40_INTERNAL_0c5095f3_4_k_cu_493691c6_431624cuda3std3__45__cpo6rbeginE - _ZN40_INTERNAL_0c5095f3_4_k_cu_493691c6_431626thrust24THRUST_300001_SM_1000_NS12placeholders2_5E)
_ZN40_INTERNAL_0c5095f3_4_k_cu_493691c6_431626thrust24THRUST_300001_SM_1000_NS12placeholders2_5E:
	.zero		1
	.type		_ZN40_INTERNAL_0c5095f3_4_k_cu_493691c6_431624cuda3std3__45__cpo6rbeginE,@object
	.size		_ZN40_INTERNAL_0c5095f3_4_k_cu_493691c6_431624cuda3std3__45__cpo6rbeginE,(_ZN40_INTERNAL_0c5095f3_4_k_cu_493691c6_431624cuda3std6ranges3__45__cpo7advanceE - _ZN40_INTERNAL_0c5095f3_4_k_cu_493691c6_431624cuda3std3__45__cpo6rbeginE)
_ZN40_INTERNAL_0c5095f3_4_k_cu_493691c6_431624cuda3std3__45__cpo6rbeginE:
	.zero		1
	.type		_ZN40_INTERNAL_0c5095f3_4_k_cu_493691c6_431624cuda3std6ranges3__45__cpo7advanceE,@object
	.size		_ZN40_INTERNAL_0c5095f3_4_k_cu_493691c6_431624cuda3std6ranges3__45__cpo7advanceE,(_ZN40_INTERNAL_0c5095f3_4_k_cu_493691c6_431624cuda3std3__47nulloptE - _ZN40_INTERNAL_0c5095f3_4_k_cu_493691c6_431624cuda3std6ranges3__45__cpo7advanceE)
_ZN40_INTERNAL_0c5095f3_4_k_cu_493691c6_431624cuda3std6ranges3__45__cpo7advanceE:
	.zero		1
	.type		_ZN40_INTERNAL_0c5095f3_4_k_cu_493691c6_431624cuda3std3__47nulloptE,@object
	.size		_ZN40_INTERNAL_0c5095f3_4_k_cu_493691c6_431624cuda3std3__47nulloptE,(_ZN40_INTERNAL_0c5095f3_4_k_cu_493691c6_431624cuda3std6ranges3__45__cpo8distanceE - _ZN40_INTERNAL_0c5095f3_4_k_cu_493691c6_431624cuda3std3__47nulloptE)
_ZN40_INTERNAL_0c5095f3_4_k_cu_493691c6_431624cuda3std3__47nulloptE:
	.zero		1
	.type		_ZN40_INTERNAL_0c5095f3_4_k_cu_493691c6_431624cuda3std6ranges3__45__cpo8distanceE,@object
	.size		_ZN40_INTERNAL_0c5095f3_4_k_cu_493691c6_431624cuda3std6ranges3__45__cpo8distanceE,(_ZN40_INTERNAL_0c5095f3_4_k_cu_493691c6_431626thrust24THRUST_300001_SM_1000_NS12placeholders3_10E - _ZN40_INTERNAL_0c5095f3_4_k_cu_493691c6_431624cuda3std6ranges3__45__cpo8distanceE)
_ZN40_INTERNAL_0c5095f3_4_k_cu_493691c6_431624cuda3std6ranges3__45__cpo8distanceE:
	.zero		1
	.type		_ZN40_INTERNAL_0c5095f3_4_k_cu_493691c6_431626thrust24THRUST_300001_SM_1000_NS12placeholders3_10E,@object
	.size		_ZN40_INTERNAL_0c5095f3_4_k_cu_493691c6_431626thrust24THRUST_300001_SM_1000_NS12placeholders3_10E,(_ZN40_INTERNAL_0c5095f3_4_k_cu_493691c6_431624cuda3std3__419piecewise_constructE - _ZN40_INTERNAL_0c5095f3_4_k_cu_493691c6_431626thrust24THRUST_300001_SM_1000_NS12placeholders3_10E)
_ZN40_INTERNAL_0c5095f3_4_k_cu_493691c6_431626thrust24THRUST_300001_SM_1000_NS12placeholders3_10E:
	.zero		1
	.type		_ZN40_INTERNAL_0c5095f3_4_k_cu_493691c6_431624cuda3std3__419piecewise_constructE,@object
	.size		_ZN40_INTERNAL_0c5095f3_4_k_cu_493691c6_431624cuda3std3__419piecewise_constructE,(_ZN40_INTERNAL_0c5095f3_4_k_cu_493691c6_431624cuda3std6ranges3__45__cpo5cdataE - _ZN40_INTERNAL_0c5095f3_4_k_cu_493691c6_431624cuda3std3__419piecewise_constructE)
_ZN40_INTERNAL_0c5095f3_4_k_cu_493691c6_431624cuda3std3__419piecewise_constructE:
	.zero		1
	.type		_ZN40_INTERNAL_0c5095f3_4_k_cu_493691c6_431624cuda3std6ranges3__45__cpo5cdataE,@object
	.size		_ZN40_INTERNAL_0c5095f3_4_k_cu_493691c6_431624cuda3std6ranges3__45__cpo5cdataE,(_ZN40_INTERNAL_0c5095f3_4_k_cu_493691c6_431626thrust24THRUST_300001_SM_1000_NS12placeholders2_2E - _ZN40_INTERNAL_0c5095f3_4_k_cu_493691c6_431624cuda3std6ranges3__45__cpo5cdataE)
_ZN40_INTERNAL_0c5095f3_4_k_cu_493691c6_431624cuda3std6ranges3__45__cpo5cdataE:
	.zero		1
	.type		_ZN40_INTERNAL_0c5095f3_4_k_cu_493691c6_431626thrust24THRUST_300001_SM_1000_NS12placeholders2_2E,@object
	.size		_ZN40_INTERNAL_0c5095f3_4_k_cu_493691c6_431626thrust24THRUST_300001_SM_1000_NS12placeholders2_2E,(_ZN40_INTERNAL_0c5095f3_4_k_cu_493691c6_431624cuda3std3__45__cpo3endE - _ZN40_INTERNAL_0c5095f3_4_k_cu_493691c6_431626thrust24THRUST_300001_SM_1000_NS12placeholders2_2E)
_ZN40_INTERNAL_0c5095f3_4_k_cu_493691c6_431626thrust24THRUST_300001_SM_1000_NS12placeholders2_2E:
	.zero		1
	.type		_ZN40_INTERNAL_0c5095f3_4_k_cu_493691c6_431624cuda3std3__45__cpo3endE,@object
	.size		_ZN40_INTERNAL_0c5095f3_4_k_cu_493691c6_431624cuda3std3__45__cpo3endE,(_ZN40_INTERNAL_0c5095f3_4_k_cu_493691c6_431624cuda3std6ranges3__45__cpo3endE - _ZN40_INTERNAL_0c5095f3_4_k_cu_493691c6_431624cuda3std3__45__cpo3endE)
_ZN40_INTERNAL_0c5095f3_4_k_cu_493691c6_431624cuda3std3__45__cpo3endE:
	.zero		1
	.type		_ZN40_INTERNAL_0c5095f3_4_k_cu_493691c6_431624cuda3std6ranges3__45__cpo3endE,@object
	.size		_ZN40_INTERNAL_0c5095f3_4_k_cu_493691c6_431624cuda3std6ranges3__45__cpo3endE,(_ZN40_INTERNAL_0c5095f3_4_k_cu_493691c6_431626thrust24THRUST_300001_SM_1000_NS12placeholders2_6E - _ZN40_INTERNAL_0c5095f3_4_k_cu_493691c6_431624cuda3std6ranges3__45__cpo3endE)
_ZN40_INTERNAL_0c5095f3_4_k_cu_493691c6_431624cuda3std6ranges3__45__cpo3endE:
	.zero		1
	.type		_ZN40_INTERNAL_0c5095f3_4_k_cu_493691c6_431626thrust24THRUST_300001_SM_1000_NS12placeholders2_6E,@object
	.size		_ZN40_INTERNAL_0c5095f3_4_k_cu_493691c6_431626thrust24THRUST_300001_SM_1000_NS12placeholders2_6E,(_ZN40_INTERNAL_0c5095f3_4_k_cu_493691c6_431624cuda3std3__45__cpo4rendE - _ZN40_INTERNAL_0c5095f3_4_k_cu_493691c6_431626thrust24THRUST_300001_SM_1000_NS12placeholders2_6E)
_ZN40_INTERNAL_0c5095f3_4_k_cu_493691c6_431626thrust24THRUST_300001_SM_1000_NS12placeholders2_6E:
	.zero		1
	.type		_ZN40_INTERNAL_0c5095f3_4_k_cu_493691c6_431624cuda3std3__45__cpo4rendE,@object
	.size		_ZN40_INTERNAL_0c5095f3_4_k_cu_493691c6_431624cuda3std3__45__cpo4rendE,(_ZN40_INTERNAL_0c5095f3_4_k_cu_493691c6_431624cuda3std6ranges3__45__cpo9iter_swapE - _ZN40_INTERNAL_0c5095f3_4_k_cu_493691c6_431624cuda3std3__45__cpo4rendE)
_ZN40_INTERNAL_0c5095f3_4_k_cu_493691c6_431624cuda3std3__45__cpo4rendE:
	.zero		1
	.type		_ZN40_INTERNAL_0c5095f3_4_k_cu_493691c6_431624cuda3std6ranges3__45__cpo9iter_swapE,@object
	.size		_ZN40_INTERNAL_0c5095f3_4_k_cu_493691c6_431624cuda3std6ranges3__45__cpo9iter_swapE,(_ZN40_INTERNAL_0c5095f3_4_k_cu_493691c6_431624cuda3std3__48unexpectE - _ZN40_INTERNAL_0c5095f3_4_k_cu_493691c6_431624cuda3std6ranges3__45__cpo9iter_swapE)
_ZN40_INTERNAL_0c5095f3_4_k_cu_493691c6_431624cuda3std6ranges3__45__cpo9iter_swapE:
	.zero		1
	.type		_ZN40_INTERNAL_0c5095f3_4_k_cu_493691c6_431624cuda3std3__48unexpectE,@object
	.size		_ZN40_INTERNAL_0c5095f3_4_k_cu_493691c6_431624cuda3std3__48unexpectE,(_ZN40_INTERNAL_0c5095f3_4_k_cu_493691c6_431626thrust24THRUST_300001_SM_1000_NS8cuda_cub3parE - _ZN40_INTERNAL_0c5095f3_4_k_cu_493691c6_431624cuda3std3__48unexpectE)
_ZN40_INTERNAL_0c5095f3_4_k_cu_493691c6_431624cuda3std3__48unexpectE:
	.zero		1
	.type		_ZN40_INTERNAL_0c5095f3_4_k_cu_493691c6_431626thrust24THRUST_300001_SM_1000_NS8cuda_cub3parE,@object
	.size		_ZN40_INTERNAL_0c5095f3_4_k_cu_493691c6_431626thrust24THRUST_300001_SM_1000_NS8cuda_cub3parE,(_ZN40_INTERNAL_0c5095f3_4_k_cu_493691c6_431626thrust24THRUST_300001_SM_1000_NS12placeholders2_4E - _ZN40_INTERNAL_0c5095f3_4_k_cu_493691c6_431626thrust24THRUST_300001_SM_1000_NS8cuda_cub3parE)
_ZN40_INTERNAL_0c5095f3_4_k_cu_493691c6_431626thrust24THRUST_300001_SM_1000_NS8cuda_cub3parE:
	.zero		1
	.type		_ZN40_INTERNAL_0c5095f3_4_k_cu_493691c6_431626thrust24THRUST_300001_SM_1000_NS12placeholders2_4E,@object
	.size		_ZN40_INTERNAL_0c5095f3_4_k_cu_493691c6_431626thrust24THRUST_300001_SM_1000_NS12placeholders2_4E,(_ZN40_INTERNAL_0c5095f3_4_k_cu_493691c6_431624cuda3std3__45__cpo4cendE - _ZN40_INTERNAL_0c5095f3_4_k_cu_493691c6_431626thrust24THRUST_300001_SM_1000_NS12placeholders2_4E)
_ZN40_INTERNAL_0c5095f3_4_k_cu_493691c6_431626thrust24THRUST_300001_SM_1000_NS12placeholders2_4E:
	.zero		1
	.type		_ZN40_INTERNAL_0c5095f3_4_k_cu_493691c6_431624cuda3std3__45__cpo4cendE,@object
	.size		_ZN40_INTERNAL_0c5095f3_4_k_cu_493691c6_431624cuda3std3__45__cpo4cendE,(_ZN40_INTERNAL_0c5095f3_4_k_cu_493691c6_431624cuda3std6ranges3__45__cpo4cendE - _ZN40_INTERNAL_0c5095f3_4_k_cu_493691c6_431624cuda3std3__45__cpo4cendE)
_ZN40_INTERNAL_0c5095f3_4_k_cu_493691c6_431624cuda3std3__45__cpo4cendE:
	.zero		1
	.type		_ZN40_INTERNAL_0c5095f3_4_k_cu_493691c6_431624cuda3std6ranges3__45__cpo4cendE,@object
	.size		_ZN40_INTERNAL_0c5095f3_4_k_cu_493691c6_431624cuda3std6ranges3__45__cpo4cendE,(_ZN40_INTERNAL_0c5095f3_4_k_cu_493691c6_431624cuda3std3__420unreachable_sentinelE - _ZN40_INTERNAL_0c5095f3_4_k_cu_493691c6_431624cuda3std6ranges3__45__cpo4cendE)
_ZN40_INTERNAL_0c5095f3_4_k_cu_493691c6_431624cuda3std6ranges3__45__cpo4cendE:
	.zero		1
	.type		_ZN40_INTERNAL_0c5095f3_4_k_cu_493691c6_431624cuda3std3__420unreachable_sentinelE,@object
	.size		_ZN40_INTERNAL_0c5095f3_4_k_cu_493691c6_431624cuda3std3__420unreachable_sentinelE,(_ZN40_INTERNAL_0c5095f3_4_k_cu_493691c6_431624cuda3std6ranges3__45__cpo5ssizeE - _ZN40_INTERNAL_0c5095f3_4_k_cu_493691c6_431624cuda3std3__420unreachable_sentinelE)
_ZN40_INTERNAL_0c5095f3_4_k_cu_493691c6_431624cuda3std3__420unreachable_sentinelE:
	.zero		1
	.type		_ZN40_INTERNAL_0c5095f3_4_k_cu_493691c6_431624cuda3std6ranges3__45__cpo5ssizeE,@object
	.size		_ZN40_INTERNAL_0c5095f3_4_k_cu_493691c6_431624cuda3std6ranges3__45__cpo5ssizeE,(_ZN40_INTERNAL_0c5095f3_4_k_cu_493691c6_431626thrust24THRUST_300001_SM_1000_NS12placeholders2_8E - _ZN40_INTERNAL_0c5095f3_4_k_cu_493691c6_431624cuda3std6ranges3__45__cpo5ssizeE)
_ZN40_INTERNAL_0c5095f3_4_k_cu_493691c6_431624cuda3std6ranges3__45__cpo5ssizeE:
	.zero		1
	.type		_ZN40_INTERNAL_0c5095f3_4_k_cu_493691c6_431626thrust24THRUST_300001_SM_1000_NS12placeholders2_8E,@object
	.size		_ZN40_INTERNAL_0c5095f3_4_k_cu_493691c6_431626thrust24THRUST_300001_SM_1000_NS12placeholders2_8E,(_ZN40_INTERNAL_0c5095f3_4_k_cu_493691c6_431624cuda3std3__45__cpo5crendE - _ZN40_INTERNAL_0c5095f3_4_k_cu_493691c6_431626thrust24THRUST_300001_SM_1000_NS12placeholders2_8E)
_ZN40_INTERNAL_0c5095f3_4_k_cu_493691c6_431626thrust24THRUST_300001_SM_1000_NS12placeholders2_8E:
	.zero		1
	.type		_ZN40_INTERNAL_0c5095f3_4_k_cu_493691c6_431624cuda3std3__45__cpo5crendE,@object
	.size		_ZN40_INTERNAL_0c5095f3_4_k_cu_493691c6_431624cuda3std3__45__cpo5crendE,(_ZN40_INTERNAL_0c5095f3_4_k_cu_493691c6_431624cuda3std6ranges3__45__cpo4prevE - _ZN40_INTERNAL_0c5095f3_4_k_cu_493691c6_431624cuda3std3__45__cpo5crendE)
_ZN40_INTERNAL_0c5095f3_4_k_cu_493691c6_431624cuda3std3__45__cpo5crendE:
	.zero		1
	.type		_ZN40_INTERNAL_0c5095f3_4_k_cu_493691c6_431624cuda3std6ranges3__45__cpo4prevE,@object
	.size		_ZN40_INTERNAL_0c5095f3_4_k_cu_493691c6_431624cuda3std6ranges3__45__cpo4prevE,(_ZN40_INTERNAL_0c5095f3_4_k_cu_493691c6_431624cuda3std6ranges3__45__cpo9iter_moveE - _ZN40_INTERNAL_0c5095f3_4_k_cu_493691c6_431624cuda3std6ranges3__45__cpo4prevE)
_ZN40_INTERNAL_0c5095f3_4_k_cu_493691c6_431624cuda3std6ranges3__45__cpo4prevE:
	.zero		1
	.type		_ZN40_INTERNAL_0c5095f3_4_k_cu_493691c6_431624cuda3std6ranges3__45__cpo9iter_moveE,@object
	.size		_ZN40_INTERNAL_0c5095f3_4_k_cu_493691c6_431624cuda3std6ranges3__45__cpo9iter_moveE,(_ZN40_INTERNAL_0c5095f3_4_k_cu_493691c6_431626thrust24THRUST_300001_SM_1000_NS6system6detail10sequential3seqE - _ZN40_INTERNAL_0c5095f3_4_k_cu_493691c6_431624cuda3std6ranges3__45__cpo9iter_moveE)
_ZN40_INTERNAL_0c5095f3_4_k_cu_493691c6_431624cuda3std6ranges3__45__cpo9iter_moveE:
	.zero		1
	.type		_ZN40_INTERNAL_0c5095f3_4_k_cu_493691c6_431626thrust24THRUST_300001_SM_1000_NS6system6detail10sequential3seqE,@object
	.size		_ZN40_INTERNAL_0c5095f3_4_k_cu_493691c6_431626thrust24THRUST_300001_SM_1000_NS6system6detail10sequential3seqE,(.L_31 - _ZN40_INTERNAL_0c5095f3_4_k_cu_493691c6_431626thrust24THRUST_300001_SM_1000_NS6system6detail10sequential3seqE)
_ZN40_INTERNAL_0c5095f3_4_k_cu_493691c6_431626thrust24THRUST_300001_SM_1000_NS6system6detail10sequential3seqE:
	.zero		1
.L_31:


//--------------------- .nv.constant0._ZN3cub18CUB_300001_SM_10006detail11EmptyKernelIvEEvv --------------------------
	.section	.nv.constant0._ZN3cub18CUB_300001_SM_10006detail11EmptyKernelIvEEvv,"a",@progbits
	.sectionflags	@""
	.align	4
.nv.constant0._ZN3cub18CUB_300001_SM_10006detail11EmptyKernelIvEEvv:
	.zero		896


//--------------------- SYMBOLS --------------------------

	.type		.nv.reservedSmem.offset0,@object
	.size		.nv.reservedSmem.offset0,0x4
